//
// Generated by NVIDIA NVVM Compiler
//
// Compiler Build ID: CL-36424714
// Cuda compilation tools, release 13.0, V13.0.88
// Based on NVVM 20.0.0
//

.version 9.0
.target sm_100
.address_size 64

	// .globl	_Z12cudaMultiplyPdPKdi

.visible .entry _Z12cudaMultiplyPdPKdi(
	.param .u64 .ptr .align 1 _Z12cudaMultiplyPdPKdi_param_0,
	.param .u64 .ptr .align 1 _Z12cudaMultiplyPdPKdi_param_1,
	.param .u32 _Z12cudaMultiplyPdPKdi_param_2
)
{
	.reg .pred 	%p<2>;
	.reg .b32 	%r<6>;
	.reg .b64 	%rd<7>;
	.reg .b64 	%fd<4>;

	ld.param.u64 	%rd1, [_Z12cudaMultiplyPdPKdi_param_0];
	ld.param.u64 	%rd2, [_Z12cudaMultiplyPdPKdi_param_1];
	ld.param.u32 	%r2, [_Z12cudaMultiplyPdPKdi_param_2];
	mov.u32 	%r3, %ntid.x;
	mov.u32 	%r4, %ctaid.x;
	mov.u32 	%r5, %tid.x;
	mad.lo.s32 	%r1, %r3, %r4, %r5;
	setp.ge.s32 	%p1, %r1, %r2;
	@%p1 bra 	$L__BB0_2;
	cvta.to.global.u64 	%rd3, %rd1;
	cvta.to.global.u64 	%rd4, %rd2;
	mul.wide.s32 	%rd5, %r1, 8;
	add.s64 	%rd6, %rd3, %rd5;
	ld.global.f64 	%fd1, [%rd6];
	ld.global.f64 	%fd2, [%rd4];
	mul.f64 	%fd3, %fd1, %fd2;
	st.global.f64 	[%rd6], %fd3;
$L__BB0_2:
	ret;

}


// ===== COMPILED SASS (sm_100) =====

	.target	sm_100

	.elftype	@"ET_EXEC"


//--------------------- .note.nv.tkinfo           --------------------------
	.section	.note.nv.tkinfo,"",@"SHT_NOTE"
	.sectionflags	@"SHF_NOTE_NV_TKINFO"
	.tkinfo
        /*0018*/ 	.word	0x00000002
        /*0030*/ 	.string	""
        /*0030*/ 	.string	"ptxas"
        /*0030*/ 	.string	"Cuda compilation tools, release 13.0, V13.0.88"
        /*0030*/ 	.string	"Build cuda_13.0.r13.0/compiler.36424714_0"
        /*0030*/ 	.string	"-arch sm_100 -m 64 "



//--------------------- .note.nv.cuinfo           --------------------------
	.section	.note.nv.cuinfo,"",@"SHT_NOTE"
	.sectionflags	@"SHF_NOTE_NV_CUINFO"
        /*0018*/ 	.short	0x0002
        /*001a*/ 	.short	0x0064
        /*001c*/ 	.short	0x0082
	.zero		2


//--------------------- .nv.info                  --------------------------
	.section	.nv.info,"",@"SHT_CUDA_INFO"
	.align	4


	//----- nvinfo : EIATTR_REGCOUNT
	.align		4
        /*0000*/ 	.byte	0x04, 0x2f
        /*0002*/ 	.short	(.L_1 - .L_0)
	.align		4
.L_0:
        /*0004*/ 	.word	index@(_Z12cudaMultiplyPdPKdi)
        /*0008*/ 	.word	0x0000000a


	//----- nvinfo : EIATTR_FRAME_SIZE
	.align		4
.L_1:
        /*000c*/ 	.byte	0x04, 0x11
        /*000e*/ 	.short	(.L_3 - .L_2)
	.align		4
.L_2:
        /*0010*/ 	.word	index@(_Z12cudaMultiplyPdPKdi)
        /*0014*/ 	.word	0x00000000


	//----- nvinfo : EIATTR_MIN_STACK_SIZE
	.align		4
.L_3:
        /*0018*/ 	.byte	0x04, 0x12
        /*001a*/ 	.short	(.L_5 - .L_4)
	.align		4
.L_4:
        /*001c*/ 	.word	index@(_Z12cudaMultiplyPdPKdi)
        /*0020*/ 	.word	0x00000000
.L_5:


//--------------------- .nv.compat                --------------------------
	.section	.nv.compat,"",@"SHT_CUDA_COMPAT_INFO"
	.align	4
        /*0000*/ 	.byte	0x02, 0x09, 0x00, 0x00, 0x02, 0x02, 0x01, 0x00, 0x02, 0x05, 0x05, 0x00, 0x03, 0x07, 0x01, 0x01
        /*0010*/ 	.byte	0x02, 0x03, 0x00, 0x00, 0x02, 0x06, 0x01, 0x00, 0x04, 0x0b, 0x08, 0x00, 0x01, 0x00, 0x00, 0x00
        /*0020*/ 	.byte	0x00, 0x00, 0x00, 0x00


//--------------------- .nv.info._Z12cudaMultiplyPdPKdi --------------------------
	.section	.nv.info._Z12cudaMultiplyPdPKdi,"",@"SHT_CUDA_INFO"
	.sectionflags	@""
	.align	4


	//----- nvinfo : EIATTR_CUDA_API_VERSION
	.align		4
        /*0000*/ 	.byte	0x04, 0x37
        /*0002*/ 	.short	(.L_7 - .L_6)
.L_6:
        /*0004*/ 	.word	0x00000082


	//----- nvinfo : EIATTR_KPARAM_INFO
	.align		4
.L_7:
        /*0008*/ 	.byte	0x04, 0x17
        /*000a*/ 	.short	(.L_9 - .L_8)
.L_8:
        /*000c*/ 	.word	0x00000000
        /*0010*/ 	.short	0x0002
        /*0012*/ 	.short	0x0010
        /*0014*/ 	.byte	0x00, 0xf0, 0x11, 0x00


	//----- nvinfo : EIATTR_KPARAM_INFO
	.align		4
.L_9:
        /*0018*/ 	.byte	0x04, 0x17
        /*001a*/ 	.short	(.L_11 - .L_10)
.L_10:
        /*001c*/ 	.word	0x00000000
        /*0020*/ 	.short	0x0001
        /*0022*/ 	.short	0x0008
        /*0024*/ 	.byte	0x00, 0xf5, 0x21, 0x00


	//----- nvinfo : EIATTR_KPARAM_INFO
	.align		4
.L_11:
        /*0028*/ 	.byte	0x04, 0x17
        /*002a*/ 	.short	(.L_13 - .L_12)
.L_12:
        /*002c*/ 	.word	0x00000000
        /*0030*/ 	.short	0x0000
        /*0032*/ 	.short	0x0000
        /*0034*/ 	.byte	0x00, 0xf5, 0x21, 0x00


	//----- nvinfo : EIATTR_SPARSE_MMA_MASK
	.align		4
.L_13:
        /*0038*/ 	.byte	0x03, 0x50
        /*003a*/ 	.short	0x0000


	//----- nvinfo : EIATTR_MAXREG_COUNT
	.align		4
        /*003c*/ 	.byte	0x03, 0x1b
        /*003e*/ 	.short	0x00ff


	//----- nvinfo : EIATTR_MERCURY_ISA_VERSION
	.align		4
        /*0040*/ 	.byte	0x03, 0x5f
        /*0042*/ 	.short	0x0101


	//----- nvinfo : EIATTR_VRC_CTA_INIT_COUNT
	.align		4
        /*0044*/ 	.byte	0x02, 0x4a
	.zero		1
	.zero		1


	//----- nvinfo : EIATTR_EXIT_INSTR_OFFSETS
	.align		4
        /*0048*/ 	.byte	0x04, 0x1c
        /*004a*/ 	.short	(.L_15 - .L_14)


	//   ....[0]....
.L_14:
        /*004c*/ 	.word	0x00000070


	//   ....[1]....
        /*0050*/ 	.word	0x00000100


	//----- nvinfo : EIATTR_CBANK_PARAM_SIZE
	.align		4
.L_15:
        /*0054*/ 	.byte	0x03, 0x19
        /*0056*/ 	.short	0x0014


	//----- nvinfo : EIATTR_PARAM_CBANK
	.align		4
        /*0058*/ 	.byte	0x04, 0x0a
        /*005a*/ 	.short	(.L_17 - .L_16)
	.align		4
.L_16:
        /*005c*/ 	.word	index@(.nv.constant0._Z12cudaMultiplyPdPKdi)
        /*0060*/ 	.short	0x0380
        /*0062*/ 	.short	0x0014


	//----- nvinfo : EIATTR_SW_WAR
	.align		4
.L_17:
        /*0064*/ 	.byte	0x04, 0x36
        /*0066*/ 	.short	(.L_19 - .L_18)
.L_18:
        /*0068*/ 	.word	0x00000008
.L_19:


//--------------------- .nv.callgraph             --------------------------
	.section	.nv.callgraph,"",@"SHT_CUDA_CALLGRAPH"
	.align	4
	.sectionentsize	8
	.align		4
        /*0000*/ 	.word	0x00000000
	.align		4
        /*0004*/ 	.word	0xffffffff
	.align		4
        /*0008*/ 	.word	0x00000000
	.align		4
        /*000c*/ 	.word	0xfffffffe
	.align		4
        /*0010*/ 	.word	0x00000000
	.align		4
        /*0014*/ 	.word	0xfffffffd
	.align		4
        /*0018*/ 	.word	0x00000000
	.align		4
        /*001c*/ 	.word	0xfffffffc


//--------------------- .text._Z12cudaMultiplyPdPKdi --------------------------
	.section	.text._Z12cudaMultiplyPdPKdi,"ax",@progbits
	.align	128
        .global         _Z12cudaMultiplyPdPKdi
        .type           _Z12cudaMultiplyPdPKdi,@function
        .size           _Z12cudaMultiplyPdPKdi,(.L_x_1 - _Z12cudaMultiplyPdPKdi)
        .other          _Z12cudaMultiplyPdPKdi,@"STO_CUDA_ENTRY STV_DEFAULT"
_Z12cudaMultiplyPdPKdi:
.text._Z12cudaMultiplyPdPKdi:
[----:B------:R-:W-:Y:S01]  /*0000*/  LDC R1, c[0x0][0x37c] ;  /* 0x0000df00ff017b82 */ /* 0x000fe20000000800 */
[----:B------:R-:W0:Y:S01]  /*0010*/  S2R R5, SR_CTAID.X ;  /* 0x0000000000057919 */ /* 0x000e220000002500 */
[----:B------:R-:W0:Y:S01]  /*0020*/  LDCU UR4, c[0x0][0x360] ;  /* 0x00006c00ff0477ac */ /* 0x000e220008000800 */
[----:B------:R-:W0:Y:S01]  /*0030*/  S2R R0, SR_TID.X ;  /* 0x0000000000007919 */ /* 0x000e220000002100 */
[----:B------:R-:W1:Y:S01]  /*0040*/  LDCU UR5, c[0x0][0x390] ;  /* 0x00007200ff0577ac */ /* 0x000e620008000800 */
[----:B0-----:R-:W-:-:S05]  /*0050*/  IMAD R5, R5, UR4, R0 ;  /* 0x0000000405057c24 */ /* 0x001fca000f8e0200 */
[----:B-1----:R-:W-:-:S13]  /*0060*/  ISETP.GE.AND P0, PT, R5, UR5, PT ;  /* 0x0000000505007c0c */ /* 0x002fda000bf06270 */
[----:B------:R-:W-:Y:S05]  /*0070*/  @P0 EXIT ;  /* 0x000000000000094d */ /* 0x000fea0003800000 */
[----:B------:R-:W0:Y:S01]  /*0080*/  LDC.64 R2, c[0x0][0x380] ;  /* 0x0000e000ff027b82 */ /* 0x000e220000000a00 */
[----:B------:R-:W1:Y:S07]  /*0090*/  LDCU.64 UR4, c[0x0][0x358] ;  /* 0x00006b00ff0477ac */ /* 0x000e6e0008000a00 */
[----:B------:R-:W2:Y:S01]  /*00a0*/  LDC.64 R6, c[0x0][0x388] ;  /* 0x0000e200ff067b82 */ /* 0x000ea20000000a00 */
[----:B0-----:R-:W-:-:S05]  /*00b0*/  IMAD.WIDE R2, R5, 0x8, R2 ;  /* 0x0000000805027825 */ /* 0x001fca00078e0202 */
[----:B-1----:R-:W3:Y:S04]  /*00c0*/  LDG.E.64 R4, desc[UR4][R2.64] ;  /* 0x0000000402047981 */ /* 0x002ee8000c1e1b00 */
[----:B--2---:R-:W3:Y:S02]  /*00d0*/  LDG.E.64 R6, desc[UR4][R6.64] ;  /* 0x0000000406067981 */ /* 0x004ee4000c1e1b00 */
[----:B---3--:R-:W-:-:S07]  /*00e0*/  DMUL R4, R4, R6 ;  /* 0x0000000604047228 */ /* 0x008fce0000000000 */
[----:B------:R-:W-:Y:S01]  /*00f0*/  STG.E.64 desc[UR4][R2.64], R4 ;  /* 0x0000000402007986 */ /* 0x000fe2000c101b04 */
[----:B------:R-:W-:Y:S05]  /*0100*/  EXIT ;  /* 0x000000000000794d */ /* 0x000fea0003800000 */
.L_x_0:
[----:B------:R-:W-:-:S00]  /*0110*/  BRA `(.L_x_0) ;  /* 0xfffffffc00fc7947 */ /* 0x000fc0000383ffff */
[----:B------:R-:W-:-:S00]  /*0120*/  NOP ;  /* 0x0000000000007918 */ /* 0x000fc00000000000 */
        /* <DEDUP_REMOVED lines=13> */
.L_x_1:


//--------------------- .nv.shared.reserved.0     --------------------------
	.section	.nv.shared.reserved.0,"aw",@nobits
	.weak		__nv_reservedSMEM_offset_0_alias
	.size		__nv_reservedSMEM_offset_0_alias, 0, 64
	.other		__nv_reservedSMEM_offset_0_alias,@"STO_CUDA_RESERVED_SHARED STV_DEFAULT"
__nv_reservedSMEM_offset_0_alias:
	.zero		0
	.zero		64


//--------------------- .nv.constant0._Z12cudaMultiplyPdPKdi --------------------------
	.section	.nv.constant0._Z12cudaMultiplyPdPKdi,"a",@progbits
	.sectionflags	@""
	.align	4
.nv.constant0._Z12cudaMultiplyPdPKdi:
	.zero		916


//--------------------- SYMBOLS --------------------------

	.type		.nv.reservedSmem.offset0,@object
	.size		.nv.reservedSmem.offset0,0x4
